//
// Generated by NVIDIA NVVM Compiler
//
// Compiler Build ID: CL-36424714
// Cuda compilation tools, release 13.0, V13.0.88
// Based on NVVM 20.0.0
//

.version 9.0
.target sm_100
.address_size 64

	// .globl	_Z4kDotiPKfS0_Pfiii

.visible .entry _Z4kDotiPKfS0_Pfiii(
	.param .u32 _Z4kDotiPKfS0_Pfiii_param_0,
	.param .u64 .ptr .align 1 _Z4kDotiPKfS0_Pfiii_param_1,
	.param .u64 .ptr .align 1 _Z4kDotiPKfS0_Pfiii_param_2,
	.param .u64 .ptr .align 1 _Z4kDotiPKfS0_Pfiii_param_3,
	.param .u32 _Z4kDotiPKfS0_Pfiii_param_4,
	.param .u32 _Z4kDotiPKfS0_Pfiii_param_5,
	.param .u32 _Z4kDotiPKfS0_Pfiii_param_6
)
{
	.reg .pred 	%p<12>;
	.reg .b32 	%r<52>;
	.reg .b32 	%f<67>;
	.reg .b64 	%rd<41>;

	ld.param.u32 	%r27, [_Z4kDotiPKfS0_Pfiii_param_0];
	ld.param.u64 	%rd4, [_Z4kDotiPKfS0_Pfiii_param_1];
	ld.param.u64 	%rd5, [_Z4kDotiPKfS0_Pfiii_param_2];
	ld.param.u64 	%rd6, [_Z4kDotiPKfS0_Pfiii_param_3];
	ld.param.u32 	%r28, [_Z4kDotiPKfS0_Pfiii_param_5];
	ld.param.u32 	%r29, [_Z4kDotiPKfS0_Pfiii_param_6];
	cvta.to.global.u64 	%rd1, %rd5;
	cvta.to.global.u64 	%rd2, %rd4;
	cvta.to.global.u64 	%rd3, %rd6;
	mov.u32 	%r30, %ctaid.x;
	mov.u32 	%r1, %ntid.x;
	mov.u32 	%r31, %tid.x;
	mad.lo.s32 	%r44, %r30, %r1, %r31;
	setp.ge.s32 	%p1, %r44, %r27;
	@%p1 bra 	$L__BB0_16;
	setp.gt.s32 	%p2, %r28, 0;
	mov.u32 	%r32, %nctaid.x;
	mul.lo.s32 	%r3, %r1, %r32;
	@%p2 bra 	$L__BB0_2;
	bra.uni 	$L__BB0_15;
$L__BB0_2:
	and.b32  	%r4, %r28, 7;
	and.b32  	%r5, %r28, 3;
	and.b32  	%r6, %r28, 2147483640;
	and.b32  	%r7, %r28, 1;
	neg.s32 	%r8, %r6;
	shl.b32 	%r9, %r29, 3;
	mul.wide.s32 	%rd33, %r29, 4;
$L__BB0_3:
	setp.lt.u32 	%p4, %r28, 8;
	div.s32 	%r35, %r44, %r29;
	mul.lo.s32 	%r36, %r35, %r29;
	sub.s32 	%r11, %r44, %r36;
	mul.lo.s32 	%r12, %r35, %r28;
	mov.f32 	%f66, 0f00000000;
	mov.b32 	%r49, 0;
	@%p4 bra 	$L__BB0_6;
	mov.f32 	%f66, 0f00000000;
	mov.u32 	%r45, %r12;
	mov.u32 	%r46, %r11;
	mov.u32 	%r47, %r8;
$L__BB0_5:
	.pragma "nounroll";
	mul.wide.s32 	%rd9, %r45, 4;
	add.s64 	%rd10, %rd2, %rd9;
	ld.global.f32 	%f16, [%rd10];
	mul.wide.s32 	%rd11, %r46, 4;
	add.s64 	%rd12, %rd1, %rd11;
	ld.global.f32 	%f17, [%rd12];
	fma.rn.f32 	%f18, %f16, %f17, %f66;
	ld.global.f32 	%f19, [%rd10+4];
	mul.wide.s32 	%rd13, %r29, 4;
	add.s64 	%rd14, %rd12, %rd13;
	ld.global.f32 	%f20, [%rd14];
	fma.rn.f32 	%f21, %f19, %f20, %f18;
	ld.global.f32 	%f22, [%rd10+8];
	add.s64 	%rd15, %rd14, %rd13;
	ld.global.f32 	%f23, [%rd15];
	fma.rn.f32 	%f24, %f22, %f23, %f21;
	ld.global.f32 	%f25, [%rd10+12];
	add.s64 	%rd16, %rd15, %rd13;
	ld.global.f32 	%f26, [%rd16];
	fma.rn.f32 	%f27, %f25, %f26, %f24;
	ld.global.f32 	%f28, [%rd10+16];
	add.s64 	%rd17, %rd16, %rd13;
	ld.global.f32 	%f29, [%rd17];
	fma.rn.f32 	%f30, %f28, %f29, %f27;
	ld.global.f32 	%f31, [%rd10+20];
	add.s64 	%rd18, %rd17, %rd13;
	ld.global.f32 	%f32, [%rd18];
	fma.rn.f32 	%f33, %f31, %f32, %f30;
	ld.global.f32 	%f34, [%rd10+24];
	add.s64 	%rd19, %rd18, %rd13;
	ld.global.f32 	%f35, [%rd19];
	fma.rn.f32 	%f36, %f34, %f35, %f33;
	ld.global.f32 	%f37, [%rd10+28];
	add.s64 	%rd20, %rd19, %rd13;
	ld.global.f32 	%f38, [%rd20];
	fma.rn.f32 	%f66, %f37, %f38, %f36;
	add.s32 	%r47, %r47, 8;
	add.s32 	%r46, %r46, %r9;
	add.s32 	%r45, %r45, 8;
	setp.ne.s32 	%p5, %r47, 0;
	mov.u32 	%r49, %r6;
	@%p5 bra 	$L__BB0_5;
$L__BB0_6:
	setp.eq.s32 	%p6, %r4, 0;
	@%p6 bra 	$L__BB0_14;
	add.s32 	%r37, %r4, -1;
	setp.lt.u32 	%p7, %r37, 3;
	@%p7 bra 	$L__BB0_9;
	add.s32 	%r38, %r49, %r12;
	mul.wide.s32 	%rd21, %r38, 4;
	add.s64 	%rd22, %rd2, %rd21;
	ld.global.f32 	%f40, [%rd22];
	mad.lo.s32 	%r39, %r49, %r29, %r11;
	mul.wide.s32 	%rd23, %r39, 4;
	add.s64 	%rd24, %rd1, %rd23;
	ld.global.f32 	%f41, [%rd24];
	fma.rn.f32 	%f42, %f40, %f41, %f66;
	ld.global.f32 	%f43, [%rd22+4];
	add.s64 	%rd26, %rd24, %rd33;
	ld.global.f32 	%f44, [%rd26];
	fma.rn.f32 	%f45, %f43, %f44, %f42;
	ld.global.f32 	%f46, [%rd22+8];
	add.s64 	%rd27, %rd26, %rd33;
	ld.global.f32 	%f47, [%rd27];
	fma.rn.f32 	%f48, %f46, %f47, %f45;
	ld.global.f32 	%f49, [%rd22+12];
	add.s64 	%rd28, %rd27, %rd33;
	ld.global.f32 	%f50, [%rd28];
	fma.rn.f32 	%f66, %f49, %f50, %f48;
	add.s32 	%r49, %r49, 4;
$L__BB0_9:
	setp.eq.s32 	%p8, %r5, 0;
	@%p8 bra 	$L__BB0_14;
	setp.eq.s32 	%p9, %r5, 1;
	@%p9 bra 	$L__BB0_12;
	add.s32 	%r40, %r49, %r12;
	mul.wide.s32 	%rd29, %r40, 4;
	add.s64 	%rd30, %rd2, %rd29;
	ld.global.f32 	%f52, [%rd30];
	mad.lo.s32 	%r41, %r49, %r29, %r11;
	mul.wide.s32 	%rd31, %r41, 4;
	add.s64 	%rd32, %rd1, %rd31;
	ld.global.f32 	%f53, [%rd32];
	fma.rn.f32 	%f54, %f52, %f53, %f66;
	ld.global.f32 	%f55, [%rd30+4];
	add.s64 	%rd34, %rd32, %rd33;
	ld.global.f32 	%f56, [%rd34];
	fma.rn.f32 	%f66, %f55, %f56, %f54;
	add.s32 	%r49, %r49, 2;
$L__BB0_12:
	setp.eq.s32 	%p10, %r7, 0;
	@%p10 bra 	$L__BB0_14;
	add.s32 	%r42, %r49, %r12;
	mul.wide.s32 	%rd35, %r42, 4;
	add.s64 	%rd36, %rd2, %rd35;
	ld.global.f32 	%f57, [%rd36];
	mad.lo.s32 	%r43, %r49, %r29, %r11;
	mul.wide.s32 	%rd37, %r43, 4;
	add.s64 	%rd38, %rd1, %rd37;
	ld.global.f32 	%f58, [%rd38];
	fma.rn.f32 	%f66, %f57, %f58, %f66;
$L__BB0_14:
	mul.wide.s32 	%rd39, %r44, 4;
	add.s64 	%rd40, %rd3, %rd39;
	st.global.f32 	[%rd40], %f66;
	add.s32 	%r44, %r44, %r3;
	setp.lt.s32 	%p11, %r44, %r27;
	@%p11 bra 	$L__BB0_3;
	bra.uni 	$L__BB0_16;
$L__BB0_15:
	mul.wide.s32 	%rd7, %r44, 4;
	add.s64 	%rd8, %rd3, %rd7;
	mov.b32 	%r33, 0;
	st.global.u32 	[%rd8], %r33;
	add.s32 	%r44, %r44, %r3;
	setp.lt.s32 	%p3, %r44, %r27;
	@%p3 bra 	$L__BB0_15;
$L__BB0_16:
	ret;

}


// ===== COMPILED SASS (sm_100) =====

	.target	sm_100

	.elftype	@"ET_EXEC"


//--------------------- .note.nv.tkinfo           --------------------------
	.section	.note.nv.tkinfo,"",@"SHT_NOTE"
	.sectionflags	@"SHF_NOTE_NV_TKINFO"
	.tkinfo
        /*0018*/ 	.word	0x00000002
        /*0030*/ 	.string	""
        /*0030*/ 	.string	"ptxas"
        /*0030*/ 	.string	"Cuda compilation tools, release 13.0, V13.0.88"
        /*0030*/ 	.string	"Build cuda_13.0.r13.0/compiler.36424714_0"
        /*0030*/ 	.string	"-arch sm_100 -m 64 "



//--------------------- .note.nv.cuinfo           --------------------------
	.section	.note.nv.cuinfo,"",@"SHT_NOTE"
	.sectionflags	@"SHF_NOTE_NV_CUINFO"
        /*0018*/ 	.short	0x0002
        /*001a*/ 	.short	0x0064
        /*001c*/ 	.short	0x0082
	.zero		2


//--------------------- .nv.info                  --------------------------
	.section	.nv.info,"",@"SHT_CUDA_INFO"
	.align	4


	//----- nvinfo : EIATTR_REGCOUNT
	.align		4
        /*0000*/ 	.byte	0x04, 0x2f
        /*0002*/ 	.short	(.L_1 - .L_0)
	.align		4
.L_0:
        /*0004*/ 	.word	index@(_Z4kDotiPKfS0_Pfiii)
        /*0008*/ 	.word	0x00000020


	//----- nvinfo : EIATTR_FRAME_SIZE
	.align		4
.L_1:
        /*000c*/ 	.byte	0x04, 0x11
        /*000e*/ 	.short	(.L_3 - .L_2)
	.align		4
.L_2:
        /*0010*/ 	.word	index@(_Z4kDotiPKfS0_Pfiii)
        /*0014*/ 	.word	0x00000000


	//----- nvinfo : EIATTR_MIN_STACK_SIZE
	.align		4
.L_3:
        /*0018*/ 	.byte	0x04, 0x12
        /*001a*/ 	.short	(.L_5 - .L_4)
	.align		4
.L_4:
        /*001c*/ 	.word	index@(_Z4kDotiPKfS0_Pfiii)
        /*0020*/ 	.word	0x00000000
.L_5:


//--------------------- .nv.compat                --------------------------
	.section	.nv.compat,"",@"SHT_CUDA_COMPAT_INFO"
	.align	4
        /*0000*/ 	.byte	0x02, 0x09, 0x00, 0x00, 0x02, 0x02, 0x01, 0x00, 0x02, 0x05, 0x05, 0x00, 0x03, 0x07, 0x01, 0x01
        /*0010*/ 	.byte	0x02, 0x03, 0x00, 0x00, 0x02, 0x06, 0x01, 0x00, 0x04, 0x0b, 0x08, 0x00, 0x09, 0x00, 0x00, 0x00
        /*0020*/ 	.byte	0x00, 0x00, 0x00, 0x00


//--------------------- .nv.info._Z4kDotiPKfS0_Pfiii --------------------------
	.section	.nv.info._Z4kDotiPKfS0_Pfiii,"",@"SHT_CUDA_INFO"
	.sectionflags	@""
	.align	4


	//----- nvinfo : EIATTR_CUDA_API_VERSION
	.align		4
        /*0000*/ 	.byte	0x04, 0x37
        /*0002*/ 	.short	(.L_7 - .L_6)
.L_6:
        /*0004*/ 	.word	0x00000082


	//----- nvinfo : EIATTR_KPARAM_INFO
	.align		4
.L_7:
        /*0008*/ 	.byte	0x04, 0x17
        /*000a*/ 	.short	(.L_9 - .L_8)
.L_8:
        /*000c*/ 	.word	0x00000000
        /*0010*/ 	.short	0x0006
        /*0012*/ 	.short	0x0028
        /*0014*/ 	.byte	0x00, 0xf0, 0x11, 0x00


	//----- nvinfo : EIATTR_KPARAM_INFO
	.align		4
.L_9:
        /*0018*/ 	.byte	0x04, 0x17
        /*001a*/ 	.short	(.L_11 - .L_10)
.L_10:
        /*001c*/ 	.word	0x00000000
        /*0020*/ 	.short	0x0005
        /*0022*/ 	.short	0x0024
        /*0024*/ 	.byte	0x00, 0xf0, 0x11, 0x00


	//----- nvinfo : EIATTR_KPARAM_INFO
	.align		4
.L_11:
        /*0028*/ 	.byte	0x04, 0x17
        /*002a*/ 	.short	(.L_13 - .L_12)
.L_12:
        /*002c*/ 	.word	0x00000000
        /*0030*/ 	.short	0x0004
        /*0032*/ 	.short	0x0020
        /*0034*/ 	.byte	0x00, 0xf0, 0x11, 0x00


	//----- nvinfo : EIATTR_KPARAM_INFO
	.align		4
.L_13:
        /*0038*/ 	.byte	0x04, 0x17
        /*003a*/ 	.short	(.L_15 - .L_14)
.L_14:
        /*003c*/ 	.word	0x00000000
        /*0040*/ 	.short	0x0003
        /*0042*/ 	.short	0x0018
        /*0044*/ 	.byte	0x00, 0xf5, 0x21, 0x00


	//----- nvinfo : EIATTR_KPARAM_INFO
	.align		4
.L_15:
        /*0048*/ 	.byte	0x04, 0x17
        /*004a*/ 	.short	(.L_17 - .L_16)
.L_16:
        /*004c*/ 	.word	0x00000000
        /*0050*/ 	.short	0x0002
        /*0052*/ 	.short	0x0010
        /*0054*/ 	.byte	0x00, 0xf5, 0x21, 0x00


	//----- nvinfo : EIATTR_KPARAM_INFO
	.align		4
.L_17:
        /*0058*/ 	.byte	0x04, 0x17
        /*005a*/ 	.short	(.L_19 - .L_18)
.L_18:
        /*005c*/ 	.word	0x00000000
        /*0060*/ 	.short	0x0001
        /*0062*/ 	.short	0x0008
        /*0064*/ 	.byte	0x00, 0xf5, 0x21, 0x00


	//----- nvinfo : EIATTR_KPARAM_INFO
	.align		4
.L_19:
        /*0068*/ 	.byte	0x04, 0x17
        /*006a*/ 	.short	(.L_21 - .L_20)
.L_20:
        /*006c*/ 	.word	0x00000000
        /*0070*/ 	.short	0x0000
        /*0072*/ 	.short	0x0000
        /*0074*/ 	.byte	0x00, 0xf0, 0x11, 0x00


	//----- nvinfo : EIATTR_SPARSE_MMA_MASK
	.align		4
.L_21:
        /*0078*/ 	.byte	0x03, 0x50
        /*007a*/ 	.short	0x0000


	//----- nvinfo : EIATTR_MAXREG_COUNT
	.align		4
        /*007c*/ 	.byte	0x03, 0x1b
        /*007e*/ 	.short	0x00ff


	//----- nvinfo : EIATTR_MERCURY_ISA_VERSION
	.align		4
        /*0080*/ 	.byte	0x03, 0x5f
        /*0082*/ 	.short	0x0101


	//----- nvinfo : EIATTR_VRC_CTA_INIT_COUNT
	.align		4
        /*0084*/ 	.byte	0x02, 0x4a
	.zero		1
	.zero		1


	//----- nvinfo : EIATTR_EXIT_INSTR_OFFSETS
	.align		4
        /*0088*/ 	.byte	0x04, 0x1c
        /*008a*/ 	.short	(.L_23 - .L_22)


	//   ....[0]....
.L_22:
        /*008c*/ 	.word	0x00000070


	//   ....[1]....
        /*0090*/ 	.word	0x00000140


	//   ....[2]....
        /*0094*/ 	.word	0x00000a20


	//----- nvinfo : EIATTR_CRS_STACK_SIZE
	.align		4
.L_23:
        /*0098*/ 	.byte	0x04, 0x1e
        /*009a*/ 	.short	(.L_25 - .L_24)
.L_24:
        /*009c*/ 	.word	0x00000000


	//----- nvinfo : EIATTR_CBANK_PARAM_SIZE
	.align		4
.L_25:
        /*00a0*/ 	.byte	0x03, 0x19
        /*00a2*/ 	.short	0x002c


	//----- nvinfo : EIATTR_PARAM_CBANK
	.align		4
        /*00a4*/ 	.byte	0x04, 0x0a
        /*00a6*/ 	.short	(.L_27 - .L_26)
	.align		4
.L_26:
        /*00a8*/ 	.word	index@(.nv.constant0._Z4kDotiPKfS0_Pfiii)
        /*00ac*/ 	.short	0x0380
        /*00ae*/ 	.short	0x002c


	//----- nvinfo : EIATTR_SW_WAR
	.align		4
.L_27:
        /*00b0*/ 	.byte	0x04, 0x36
        /*00b2*/ 	.short	(.L_29 - .L_28)
.L_28:
        /*00b4*/ 	.word	0x00000008
.L_29:


//--------------------- .nv.callgraph             --------------------------
	.section	.nv.callgraph,"",@"SHT_CUDA_CALLGRAPH"
	.align	4
	.sectionentsize	8
	.align		4
        /*0000*/ 	.word	0x00000000
	.align		4
        /*0004*/ 	.word	0xffffffff
	.align		4
        /*0008*/ 	.word	0x00000000
	.align		4
        /*000c*/ 	.word	0xfffffffe
	.align		4
        /*0010*/ 	.word	0x00000000
	.align		4
        /*0014*/ 	.word	0xfffffffd
	.align		4
        /*0018*/ 	.word	0x00000000
	.align		4
        /*001c*/ 	.word	0xfffffffc


//--------------------- .text._Z4kDotiPKfS0_Pfiii --------------------------
	.section	.text._Z4kDotiPKfS0_Pfiii,"ax",@progbits
	.align	128
        .global         _Z4kDotiPKfS0_Pfiii
        .type           _Z4kDotiPKfS0_Pfiii,@function
        .size           _Z4kDotiPKfS0_Pfiii,(.L_x_8 - _Z4kDotiPKfS0_Pfiii)
        .other          _Z4kDotiPKfS0_Pfiii,@"STO_CUDA_ENTRY STV_DEFAULT"
_Z4kDotiPKfS0_Pfiii:
.text._Z4kDotiPKfS0_Pfiii:
[----:B------:R-:W-:Y:S01]  /*0000*/  LDC R1, c[0x0][0x37c] ;  /* 0x0000df00ff017b82 */ /* 0x000fe20000000800 */
[----:B------:R-:W0:Y:S07]  /*0010*/  S2R R8, SR_TID.X ;  /* 0x0000000000087919 */ /* 0x000e2e0000002100 */
[----:B------:R-:W0:Y:S01]  /*0020*/  S2UR UR4, SR_CTAID.X ;  /* 0x00000000000479c3 */ /* 0x000e220000002500 */
[----:B------:R-:W1:Y:S07]  /*0030*/  LDCU UR5, c[0x0][0x380] ;  /* 0x00007000ff0577ac */ /* 0x000e6e0008000800 */
[----:B------:R-:W0:Y:S02]  /*0040*/  LDC R7, c[0x0][0x360] ;  /* 0x0000d800ff077b82 */ /* 0x000e240000000800 */
[----:B0-----:R-:W-:-:S05]  /*0050*/  IMAD R8, R7, UR4, R8 ;  /* 0x0000000407087c24 */ /* 0x001fca000f8e0208 */
[----:B-1----:R-:W-:-:S13]  /*0060*/  ISETP.GE.AND P0, PT, R8, UR5, PT ;  /* 0x0000000508007c0c */ /* 0x002fda000bf06270 */
[----:B------:R-:W-:Y:S05]  /*0070*/  @P0 EXIT ;  /* 0x000000000000094d */ /* 0x000fea0003800000 */
[----:B------:R-:W0:Y:S01]  /*0080*/  LDC R4, c[0x0][0x3a4] ;  /* 0x0000e900ff047b82 */ /* 0x000e220000000800 */
[----:B------:R-:W1:Y:S01]  /*0090*/  LDCU UR4, c[0x0][0x370] ;  /* 0x00006e00ff0477ac */ /* 0x000e620008000800 */
[----:B------:R-:W2:Y:S01]  /*00a0*/  LDCU.64 UR6, c[0x0][0x358] ;  /* 0x00006b00ff0677ac */ /* 0x000ea20008000a00 */
[----:B-1----:R-:W-:Y:S01]  /*00b0*/  IMAD R7, R7, UR4, RZ ;  /* 0x0000000407077c24 */ /* 0x002fe2000f8e02ff */
[----:B0-----:R-:W-:-:S13]  /*00c0*/  ISETP.GT.AND P0, PT, R4, RZ, PT ;  /* 0x000000ff0400720c */ /* 0x001fda0003f04270 */
[----:B--2---:R-:W-:Y:S05]  /*00d0*/  @P0 BRA `(.L_x_0) ;  /* 0x00000000001c0947 */ /* 0x004fea0003800000 */
[----:B------:R-:W0:Y:S02]  /*00e0*/  LDC.64 R4, c[0x0][0x398] ;  /* 0x0000e600ff047b82 */ /* 0x000e240000000a00 */
.L_x_1:
[----:B0-----:R-:W-:Y:S01]  /*00f0*/  IMAD.WIDE R2, R8, 0x4, R4 ;  /* 0x0000000408027825 */ /* 0x001fe200078e0204 */
[----:B------:R-:W-:-:S04]  /*0100*/  IADD3 R8, PT, PT, R7, R8, RZ ;  /* 0x0000000807087210 */ /* 0x000fc80007ffe0ff */
[----:B------:R1:W-:Y:S01]  /*0110*/  STG.E desc[UR6][R2.64], RZ ;  /* 0x000000ff02007986 */ /* 0x0003e2000c101906 */
[----:B------:R-:W-:-:S13]  /*0120*/  ISETP.GE.AND P0, PT, R8, UR5, PT ;  /* 0x0000000508007c0c */ /* 0x000fda000bf06270 */
[----:B-1----:R-:W-:Y:S05]  /*0130*/  @!P0 BRA `(.L_x_1) ;  /* 0xfffffffc00ec8947 */ /* 0x002fea000383ffff */
[----:B------:R-:W-:Y:S05]  /*0140*/  EXIT ;  /* 0x000000000000794d */ /* 0x000fea0003800000 */
.L_x_0:
[C---:B------:R-:W-:Y:S02]  /*0150*/  LOP3.LUT R6, R4.reuse, 0x7ffffff8, RZ, 0xc0, !PT ;  /* 0x7ffffff804067812 */ /* 0x040fe400078ec0ff */
[C---:B------:R-:W-:Y:S02]  /*0160*/  LOP3.LUT R5, R4.reuse, 0x7, RZ, 0xc0, !PT ;  /* 0x0000000704057812 */ /* 0x040fe400078ec0ff */
[----:B------:R-:W-:Y:S02]  /*0170*/  LOP3.LUT R4, R4, 0x3, RZ, 0xc0, !PT ;  /* 0x0000000304047812 */ /* 0x000fe400078ec0ff */
[----:B------:R-:W-:-:S07]  /*0180*/  IADD3 R3, PT, PT, -R6, RZ, RZ ;  /* 0x000000ff06037210 */ /* 0x000fce0007ffe1ff */
.L_x_6:
[----:B------:R-:W0:Y:S01]  /*0190*/  LDC R2, c[0x0][0x3a8] ;  /* 0x0000ea00ff027b82 */ /* 0x000e220000000800 */
[----:B------:R-:W-:Y:S02]  /*01a0*/  MOV R14, RZ ;  /* 0x000000ff000e7202 */ /* 0x000fe40000000f00 */
[----:B0-----:R-:W-:-:S04]  /*01b0*/  IABS R9, R2 ;  /* 0x0000000200097213 */ /* 0x001fc80000000000 */
[----:B------:R-:W0:Y:S08]  /*01c0*/  I2F.RP R0, R9 ;  /* 0x0000000900007306 */ /* 0x000e300000209400 */
[----:B0-----:R-:W0:Y:S02]  /*01d0*/  MUFU.RCP R0, R0 ;  /* 0x0000000000007308 */ /* 0x001e240000001000 */
[----:B0-----:R-:W-:-:S06]  /*01e0*/  IADD3 R10, PT, PT, R0, 0xffffffe, RZ ;  /* 0x0ffffffe000a7810 */ /* 0x001fcc0007ffe0ff */
[----:B------:R0:W1:Y:S02]  /*01f0*/  F2I.FTZ.U32.TRUNC.NTZ R11, R10 ;  /* 0x0000000a000b7305 */ /* 0x000064000021f000 */
[----:B0-----:R-:W-:Y:S01]  /*0200*/  HFMA2 R10, -RZ, RZ, 0, 0 ;  /* 0x00000000ff0a7431 */ /* 0x001fe200000001ff */
[----:B-1----:R-:W-:-:S05]  /*0210*/  IADD3 R12, PT, PT, RZ, -R11, RZ ;  /* 0x8000000bff0c7210 */ /* 0x002fca0007ffe0ff */
[----:B------:R-:W-:Y:S01]  /*0220*/  IMAD R13, R12, R9, RZ ;  /* 0x000000090c0d7224 */ /* 0x000fe200078e02ff */
[----:B------:R-:W-:-:S03]  /*0230*/  IABS R12, R8 ;  /* 0x00000008000c7213 */ /* 0x000fc60000000000 */
[----:B------:R-:W-:-:S06]  /*0240*/  IMAD.HI.U32 R11, R11, R13, R10 ;  /* 0x0000000d0b0b7227 */ /* 0x000fcc00078e000a */
[----:B------:R-:W-:-:S05]  /*0250*/  IMAD.HI.U32 R11, R11, R12, RZ ;  /* 0x0000000c0b0b7227 */ /* 0x000fca00078e00ff */
[----:B------:R-:W-:-:S05]  /*0260*/  IADD3 R0, PT, PT, -R11, RZ, RZ ;  /* 0x000000ff0b007210 */ /* 0x000fca0007ffe1ff */
[----:B------:R-:W-:-:S05]  /*0270*/  IMAD R0, R9, R0, R12 ;  /* 0x0000000009007224 */ /* 0x000fca00078e020c */
[----:B------:R-:W-:-:S13]  /*0280*/  ISETP.GT.U32.AND P2, PT, R9, R0, PT ;  /* 0x000000000900720c */ /* 0x000fda0003f44070 */
[-C--:B------:R-:W-:Y:S02]  /*0290*/  @!P2 IADD3 R0, PT, PT, R0, -R9.reuse, RZ ;  /* 0x800000090000a210 */ /* 0x080fe40007ffe0ff */
[----:B------:R-:W-:Y:S02]  /*02a0*/  @!P2 IADD3 R11, PT, PT, R11, 0x1, RZ ;  /* 0x000000010b0ba810 */ /* 0x000fe40007ffe0ff */
[----:B------:R-:W-:Y:S02]  /*02b0*/  ISETP.GE.U32.AND P0, PT, R0, R9, PT ;  /* 0x000000090000720c */ /* 0x000fe40003f06070 */
[----:B------:R-:W0:Y:S01]  /*02c0*/  LDC R0, c[0x0][0x3a4] ;  /* 0x0000e900ff007b82 */ /* 0x000e220000000800 */
[----:B------:R-:W-:Y:S02]  /*02d0*/  LOP3.LUT R9, R8, R2, RZ, 0x3c, !PT ;  /* 0x0000000208097212 */ /* 0x000fe400078e3cff */
[----:B------:R-:W-:Y:S02]  /*02e0*/  ISETP.NE.AND P2, PT, R2, RZ, PT ;  /* 0x000000ff0200720c */ /* 0x000fe40003f45270 */
[----:B------:R-:W-:-:S06]  /*02f0*/  ISETP.GE.AND P1, PT, R9, RZ, PT ;  /* 0x000000ff0900720c */ /* 0x000fcc0003f26270 */
[----:B------:R-:W-:-:S07]  /*0300*/  @P0 IADD3 R11, PT, PT, R11, 0x1, RZ ;  /* 0x000000010b0b0810 */ /* 0x000fce0007ffe0ff */
[----:B------:R-:W-:Y:S02]  /*0310*/  @!P1 IADD3 R11, PT, PT, -R11, RZ, RZ ;  /* 0x000000ff0b0b9210 */ /* 0x000fe40007ffe1ff */
[----:B------:R-:W-:Y:S02]  /*0320*/  @!P2 LOP3.LUT R11, RZ, R2, RZ, 0x33, !PT ;  /* 0x00000002ff0ba212 */ /* 0x000fe400078e33ff */
[----:B0-----:R-:W-:-:S03]  /*0330*/  ISETP.GE.U32.AND P0, PT, R0, 0x8, PT ;  /* 0x000000080000780c */ /* 0x001fc60003f06070 */
[C---:B------:R-:W-:Y:S01]  /*0340*/  IMAD R9, R11.reuse, R0, RZ ;  /* 0x000000000b097224 */ /* 0x040fe200078e02ff */
[----:B------:R-:W-:-:S05]  /*0350*/  IADD3 R13, PT, PT, -R11, RZ, RZ ;  /* 0x000000ff0b0d7210 */ /* 0x000fca0007ffe1ff */
[----:B------:R-:W-:-:S04]  /*0360*/  IMAD R11, R2, R13, R8 ;  /* 0x0000000d020b7224 */ /* 0x000fc800078e0208 */
[----:B------:R-:W-:Y:S05]  /*0370*/  @!P0 BRA `(.L_x_2) ;  /* 0x0000000000b48947 */ /* 0x000fea0003800000 */
[----:B------:R-:W-:Y:S02]  /*0380*/  MOV R14, RZ ;  /* 0x000000ff000e7202 */ /* 0x000fe40000000f00 */
[----:B------:R-:W-:Y:S02]  /*0390*/  MOV R10, R9 ;  /* 0x00000009000a7202 */ /* 0x000fe40000000f00 */
[----:B------:R-:W-:Y:S02]  /*03a0*/  MOV R21, R11 ;  /* 0x0000000b00157202 */ /* 0x000fe40000000f00 */
[----:B------:R-:W-:-:S07]  /*03b0*/  MOV R20, R3 ;  /* 0x0000000300147202 */ /* 0x000fce0000000f00 */
.L_x_3:
[----:B------:R-:W0:Y:S08]  /*03c0*/  LDC.64 R12, c[0x0][0x388] ;  /* 0x0000e200ff0c7b82 */ /* 0x000e300000000a00 */
[----:B------:R-:W1:Y:S01]  /*03d0*/  LDC.64 R22, c[0x0][0x390] ;  /* 0x0000e400ff167b82 */ /* 0x000e620000000a00 */
[----:B0-----:R-:W-:-:S05]  /*03e0*/  IMAD.WIDE R12, R10, 0x4, R12 ;  /* 0x000000040a0c7825 */ /* 0x001fca00078e020c */
[----:B------:R-:W2:Y:S01]  /*03f0*/  LDG.E R15, desc[UR6][R12.64] ;  /* 0x000000060c0f7981 */ /* 0x000ea2000c1e1900 */
[----:B-1----:R-:W-:-:S03]  /*0400*/  IMAD.WIDE R22, R21, 0x4, R22 ;  /* 0x0000000415167825 */ /* 0x002fc600078e0216 */
[----:B------:R-:W3:Y:S04]  /*0410*/  LDG.E R18, desc[UR6][R12.64+0x4] ;  /* 0x000004060c127981 */ /* 0x000ee8000c1e1900 */
[----:B------:R0:W2:Y:S04]  /*0420*/  LDG.E R28, desc[UR6][R22.64] ;  /* 0x00000006161c7981 */ /* 0x0000a8000c1e1900 */
[----:B------:R-:W4:Y:S01]  /*0430*/  LDG.E R26, desc[UR6][R12.64+0x8] ;  /* 0x000008060c1a7981 */ /* 0x000f22000c1e1900 */
[----:B0-----:R-:W-:-:S05]  /*0440*/  IMAD.WIDE R22, R2, 0x4, R22 ;  /* 0x0000000402167825 */ /* 0x001fca00078e0216 */
[----:B------:R-:W3:Y:S01]  /*0450*/  LDG.E R19, desc[UR6][R22.64] ;  /* 0x0000000616137981 */ /* 0x000ee2000c1e1900 */
[----:B------:R-:W-:-:S05]  /*0460*/  IMAD.WIDE R24, R2, 0x4, R22 ;  /* 0x0000000402187825 */ /* 0x000fca00078e0216 */
[----:B------:R-:W4:Y:S01]  /*0470*/  LDG.E R27, desc[UR6][R24.64] ;  /* 0x00000006181b7981 */ /* 0x000f22000c1e1900 */
[----:B------:R-:W-:-:S03]  /*0480*/  IMAD.WIDE R16, R2, 0x4, R24 ;  /* 0x0000000402107825 */ /* 0x000fc600078e0218 */
[----:B------:R-:W5:Y:S01]  /*0490*/  LDG.E R25, desc[UR6][R12.64+0x14] ;  /* 0x000014060c197981 */ /* 0x000f62000c1e1900 */
[----:B--2---:R-:W-:Y:S01]  /*04a0*/  FFMA R29, R15, R28, R14 ;  /* 0x0000001c0f1d7223 */ /* 0x004fe2000000000e */
[----:B------:R-:W-:Y:S02]  /*04b0*/  IMAD.WIDE R14, R2, 0x4, R16 ;  /* 0x00000004020e7825 */ /* 0x000fe400078e0210 */
[----:B------:R3:W2:Y:S02]  /*04c0*/  LDG.E R28, desc[UR6][R16.64] ;  /* 0x00000006101c7981 */ /* 0x0006a4000c1e1900 */
[----:B---3--:R-:W-:Y:S01]  /*04d0*/  FFMA R17, R18, R19, R29 ;  /* 0x0000001312117223 */ /* 0x008fe2000000001d */
[----:B------:R-:W-:Y:S01]  /*04e0*/  IMAD.WIDE R18, R2, 0x4, R14 ;  /* 0x0000000402127825 */ /* 0x000fe200078e020e */
[----:B------:R-:W2:Y:S03]  /*04f0*/  LDG.E R29, desc[UR6][R12.64+0xc] ;  /* 0x00000c060c1d7981 */ /* 0x000ea6000c1e1900 */
[----:B----4-:R-:W-:Y:S01]  /*0500*/  FFMA R26, R26, R27, R17 ;  /* 0x0000001b1a1a7223 */ /* 0x010fe20000000011 */
[----:B------:R-:W3:Y:S01]  /*0510*/  LDG.E R14, desc[UR6][R14.64] ;  /* 0x000000060e0e7981 */ /* 0x000ee2000c1e1900 */
[----:B------:R-:W-:-:S03]  /*0520*/  IMAD.WIDE R22, R2, 0x4, R18 ;  /* 0x0000000402167825 */ /* 0x000fc600078e0212 */
[----:B------:R-:W3:Y:S04]  /*0530*/  LDG.E R27, desc[UR6][R12.64+0x10] ;  /* 0x000010060c1b7981 */ /* 0x000ee8000c1e1900 */
[----:B------:R-:W5:Y:S01]  /*0540*/  LDG.E R18, desc[UR6][R18.64] ;  /* 0x0000000612127981 */ /* 0x000f62000c1e1900 */
[----:B------:R-:W-:-:S03]  /*0550*/  IMAD.WIDE R16, R2, 0x4, R22 ;  /* 0x0000000402107825 */ /* 0x000fc600078e0216 */
[----:B------:R-:W4:Y:S04]  /*0560*/  LDG.E R24, desc[UR6][R22.64] ;  /* 0x0000000616187981 */ /* 0x000f28000c1e1900 */
[----:B------:R-:W4:Y:S04]  /*0570*/  LDG.E R15, desc[UR6][R12.64+0x18] ;  /* 0x000018060c0f7981 */ /* 0x000f28000c1e1900 */
[----:B------:R-:W4:Y:S04]  /*0580*/  LDG.E R19, desc[UR6][R12.64+0x1c] ;  /* 0x00001c060c137981 */ /* 0x000f28000c1e1900 */
[----:B------:R-:W4:Y:S01]  /*0590*/  LDG.E R16, desc[UR6][R16.64] ;  /* 0x0000000610107981 */ /* 0x000f22000c1e1900 */
[----:B------:R-:W-:-:S04]  /*05a0*/  IADD3 R20, PT, PT, R20, 0x8, RZ ;  /* 0x0000000814147810 */ /* 0x000fc80007ffe0ff */
[----:B------:R-:W-:Y:S02]  /*05b0*/  ISETP.NE.AND P0, PT, R20, RZ, PT ;  /* 0x000000ff1400720c */ /* 0x000fe40003f05270 */
[----:B------:R-:W-:Y:S02]  /*05c0*/  IADD3 R10, PT, PT, R10, 0x8, RZ ;  /* 0x000000080a0a7810 */ /* 0x000fe40007ffe0ff */
[----:B------:R-:W-:Y:S01]  /*05d0*/  LEA R21, R2, R21, 0x3 ;  /* 0x0000001502157211 */ /* 0x000fe200078e18ff */
[----:B--2---:R-:W-:-:S04]  /*05e0*/  FFMA R26, R29, R28, R26 ;  /* 0x0000001c1d1a7223 */ /* 0x004fc8000000001a */
[----:B---3--:R-:W-:-:S04]  /*05f0*/  FFMA R14, R27, R14, R26 ;  /* 0x0000000e1b0e7223 */ /* 0x008fc8000000001a */
[----:B-----5:R-:W-:-:S04]  /*0600*/  FFMA R14, R25, R18, R14 ;  /* 0x00000012190e7223 */ /* 0x020fc8000000000e */
[----:B----4-:R-:W-:-:S04]  /*0610*/  FFMA R14, R15, R24, R14 ;  /* 0x000000180f0e7223 */ /* 0x010fc8000000000e */
[----:B------:R-:W-:Y:S01]  /*0620*/  FFMA R14, R19, R16, R14 ;  /* 0x00000010130e7223 */ /* 0x000fe2000000000e */
[----:B------:R-:W-:Y:S06]  /*0630*/  @P0 BRA `(.L_x_3) ;  /* 0xfffffffc00600947 */ /* 0x000fec000383ffff */
[----:B------:R-:W-:-:S07]  /*0640*/  MOV R10, R6 ;  /* 0x00000006000a7202 */ /* 0x000fce0000000f00 */
.L_x_2:
[----:B------:R-:W-:-:S13]  /*0650*/  ISETP.NE.AND P0, PT, R5, RZ, PT ;  /* 0x000000ff0500720c */ /* 0x000fda0003f05270 */
[----:B------:R-:W-:Y:S05]  /*0660*/  @!P0 BRA `(.L_x_4) ;  /* 0x0000000000d08947 */ /* 0x000fea0003800000 */
[----:B------:R-:W-:Y:S02]  /*0670*/  IADD3 R12, PT, PT, R5, -0x1, RZ ;  /* 0xffffffff050c7810 */ /* 0x000fe40007ffe0ff */
[----:B------:R-:W-:Y:S02]  /*0680*/  ISETP.NE.AND P1, PT, R4, RZ, PT ;  /* 0x000000ff0400720c */ /* 0x000fe40003f25270 */
[----:B------:R-:W-:-:S13]  /*0690*/  ISETP.GE.U32.AND P0, PT, R12, 0x3, PT ;  /* 0x000000030c00780c */ /* 0x000fda0003f06070 */
[----:B------:R-:W-:Y:S05]  /*06a0*/  @!P0 BRA `(.L_x_5) ;  /* 0x0000000000588947 */ /* 0x000fea0003800000 */
[----:B------:R-:W0:Y:S01]  /*06b0*/  LDC.64 R20, c[0x0][0x390] ;  /* 0x0000e400ff147b82 */ /* 0x000e220000000a00 */
[----:B------:R-:W-:Y:S01]  /*06c0*/  IMAD R15, R10, R2, R11 ;  /* 0x000000020a0f7224 */ /* 0x000fe200078e020b */
[----:B------:R-:W-:-:S06]  /*06d0*/  IADD3 R13, PT, PT, R9, R10, RZ ;  /* 0x0000000a090d7210 */ /* 0x000fcc0007ffe0ff */
[----:B------:R-:W1:Y:S01]  /*06e0*/  LDC.64 R18, c[0x0][0x388] ;  /* 0x0000e200ff127b82 */ /* 0x000e620000000a00 */
[----:B0-----:R-:W-:-:S04]  /*06f0*/  IMAD.WIDE R20, R15, 0x4, R20 ;  /* 0x000000040f147825 */ /* 0x001fc800078e0214 */
[----:B-1----:R-:W-:-:S04]  /*0700*/  IMAD.WIDE R18, R13, 0x4, R18 ;  /* 0x000000040d127825 */ /* 0x002fc800078e0212 */
[C---:B------:R-:W-:Y:S01]  /*0710*/  IMAD.WIDE R12, R2.reuse, 0x4, R20 ;  /* 0x00000004020c7825 */ /* 0x040fe200078e0214 */
[----:B------:R-:W2:Y:S04]  /*0720*/  LDG.E R15, desc[UR6][R18.64] ;  /* 0x00000006120f7981 */ /* 0x000ea8000c1e1900 */
[----:B------:R-:W2:Y:S01]  /*0730*/  LDG.E R20, desc[UR6][R20.64] ;  /* 0x0000000614147981 */ /* 0x000ea2000c1e1900 */
[----:B------:R-:W-:-:S03]  /*0740*/  IMAD.WIDE R16, R2, 0x4, R12 ;  /* 0x0000000402107825 */ /* 0x000fc600078e020c */
[----:B------:R-:W3:Y:S04]  /*0750*/  LDG.E R12, desc[UR6][R12.64] ;  /* 0x000000060c0c7981 */ /* 0x000ee8000c1e1900 */
[----:B------:R-:W3:Y:S01]  /*0760*/  LDG.E R24, desc[UR6][R18.64+0x4] ;  /* 0x0000040612187981 */ /* 0x000ee2000c1e1900 */
[----:B------:R-:W-:-:S03]  /*0770*/  IMAD.WIDE R22, R2, 0x4, R16 ;  /* 0x0000000402167825 */ /* 0x000fc600078e0210 */
[----:B------:R-:W4:Y:S04]  /*0780*/  LDG.E R25, desc[UR6][R16.64] ;  /* 0x0000000610197981 */ /* 0x000f28000c1e1900 */
[----:B------:R-:W4:Y:S04]  /*0790*/  LDG.E R26, desc[UR6][R18.64+0x8] ;  /* 0x00000806121a7981 */ /* 0x000f28000c1e1900 */
[----:B------:R-:W5:Y:S04]  /*07a0*/  LDG.E R28, desc[UR6][R18.64+0xc] ;  /* 0x00000c06121c7981 */ /* 0x000f68000c1e1900 */
[----:B------:R-:W5:Y:S01]  /*07b0*/  LDG.E R22, desc[UR6][R22.64] ;  /* 0x0000000616167981 */ /* 0x000f62000c1e1900 */
[----:B------:R-:W-:Y:S01]  /*07c0*/  IADD3 R10, PT, PT, R10, 0x4, RZ ;  /* 0x000000040a0a7810 */ /* 0x000fe20007ffe0ff */
[----:B--2---:R-:W-:-:S04]  /*07d0*/  FFMA R15, R15, R20, R14 ;  /* 0x000000140f0f7223 */ /* 0x004fc8000000000e */
[----:B---3--:R-:W-:-:S04]  /*07e0*/  FFMA R15, R24, R12, R15 ;  /* 0x0000000c180f7223 */ /* 0x008fc8000000000f */
[----:B----4-:R-:W-:-:S04]  /*07f0*/  FFMA R15, R26, R25, R15 ;  /* 0x000000191a0f7223 */ /* 0x010fc8000000000f */
[----:B-----5:R-:W-:-:S07]  /*0800*/  FFMA R14, R28, R22, R15 ;  /* 0x000000161c0e7223 */ /* 0x020fce000000000f */
.L_x_5:
[----:B------:R-:W-:Y:S05]  /*0810*/  @!P1 BRA `(.L_x_4) ;  /* 0x0000000000649947 */ /* 0x000fea0003800000 */
[----:B------:R-:W-:Y:S02]  /*0820*/  ISETP.NE.AND P0, PT, R4, 0x1, PT ;  /* 0x000000010400780c */ /* 0x000fe40003f05270 */
[----:B------:R-:W-:-:S11]  /*0830*/  LOP3.LUT P1, RZ, R0, 0x1, RZ, 0xc0, !PT ;  /* 0x0000000100ff7812 */ /* 0x000fd6000782c0ff */
[----:B------:R-:W0:Y:S01]  /*0840*/  @P0 LDC.64 R20, c[0x0][0x390] ;  /* 0x0000e400ff140b82 */ /* 0x000e220000000a00 */
[C---:B------:R-:W-:Y:S01]  /*0850*/  @P0 IMAD R23, R10.reuse, R2, R11 ;  /* 0x000000020a170224 */ /* 0x040fe200078e020b */
[----:B------:R-:W-:Y:S02]  /*0860*/  @P0 IADD3 R15, PT, PT, R9, R10, RZ ;  /* 0x0000000a090f0210 */ /* 0x000fe40007ffe0ff */
[----:B------:R-:W-:-:S04]  /*0870*/  @P0 IADD3 R10, PT, PT, R10, 0x2, RZ ;  /* 0x000000020a0a0810 */ /* 0x000fc80007ffe0ff */
[----:B------:R-:W1:Y:S08]  /*0880*/  @P0 LDC.64 R12, c[0x0][0x388] ;  /* 0x0000e200ff0c0b82 */ /* 0x000e700000000a00 */
[----:B------:R-:W2:Y:S08]  /*0890*/  @P1 LDC.64 R16, c[0x0][0x388] ;  /* 0x0000e200ff101b82 */ /* 0x000eb00000000a00 */
[----:B------:R-:W3:Y:S01]  /*08a0*/  @P1 LDC.64 R18, c[0x0][0x390] ;  /* 0x0000e400ff121b82 */ /* 0x000ee20000000a00 */
[----:B0-----:R-:W-:-:S04]  /*08b0*/  @P0 IMAD.WIDE R20, R23, 0x4, R20 ;  /* 0x0000000417140825 */ /* 0x001fc800078e0214 */
[----:B------:R-:W-:Y:S02]  /*08c0*/  @P1 IMAD R23, R10, R2, R11 ;  /* 0x000000020a171224 */ /* 0x000fe400078e020b */
[----:B-1----:R-:W-:Y:S01]  /*08d0*/  @P0 IMAD.WIDE R12, R15, 0x4, R12 ;  /* 0x000000040f0c0825 */ /* 0x002fe200078e020c */
[----:B------:R-:W-:Y:S02]  /*08e0*/  @P1 IADD3 R15, PT, PT, R9, R10, RZ ;  /* 0x0000000a090f1210 */ /* 0x000fe40007ffe0ff */
[----:B------:R-:W4:Y:S01]  /*08f0*/  @P0 LDG.E R9, desc[UR6][R20.64] ;  /* 0x0000000614090981 */ /* 0x000f22000c1e1900 */
[----:B------:R-:W-:-:S03]  /*0900*/  @P0 IMAD.WIDE R10, R2, 0x4, R20 ;  /* 0x00000004020a0825 */ /* 0x000fc600078e0214 */
[----:B------:R-:W4:Y:S01]  /*0910*/  @P0 LDG.E R25, desc[UR6][R12.64] ;  /* 0x000000060c190981 */ /* 0x000f22000c1e1900 */
[----:B--2---:R-:W-:-:S03]  /*0920*/  @P1 IMAD.WIDE R16, R15, 0x4, R16 ;  /* 0x000000040f101825 */ /* 0x004fc600078e0210 */
[----:B------:R-:W2:Y:S04]  /*0930*/  @P0 LDG.E R0, desc[UR6][R12.64+0x4] ;  /* 0x000004060c000981 */ /* 0x000ea8000c1e1900 */
[----:B------:R-:W2:Y:S01]  /*0940*/  @P0 LDG.E R10, desc[UR6][R10.64] ;  /* 0x000000060a0a0981 */ /* 0x000ea2000c1e1900 */
[----:B---3--:R-:W-:-:S03]  /*0950*/  @P1 IMAD.WIDE R18, R23, 0x4, R18 ;  /* 0x0000000417121825 */ /* 0x008fc600078e0212 */
[----:B------:R-:W3:Y:S04]  /*0960*/  @P1 LDG.E R17, desc[UR6][R16.64] ;  /* 0x0000000610111981 */ /* 0x000ee8000c1e1900 */
[----:B------:R-:W3:Y:S01]  /*0970*/  @P1 LDG.E R18, desc[UR6][R18.64] ;  /* 0x0000000612121981 */ /* 0x000ee2000c1e1900 */
[----:B----4-:R-:W-:-:S04]  /*0980*/  @P0 FFMA R9, R25, R9, R14 ;  /* 0x0000000919090223 */ /* 0x010fc8000000000e */
[----:B--2---:R-:W-:-:S04]  /*0990*/  @P0 FFMA R14, R0, R10, R9 ;  /* 0x0000000a000e0223 */ /* 0x004fc80000000009 */
[----:B---3--:R-:W-:-:S07]  /*09a0*/  @P1 FFMA R14, R17, R18, R14 ;  /* 0x00000012110e1223 */ /* 0x008fce000000000e */
.L_x_4:
[----:B------:R-:W0:Y:S01]  /*09b0*/  LDC.64 R10, c[0x0][0x398] ;  /* 0x0000e600ff0a7b82 */ /* 0x000e220000000a00 */
[----:B------:R-:W1:Y:S01]  /*09c0*/  LDCU UR4, c[0x0][0x380] ;  /* 0x00007000ff0477ac */ /* 0x000e620008000800 */
[----:B0-----:R-:W-:Y:S01]  /*09d0*/  IMAD.WIDE R10, R8, 0x4, R10 ;  /* 0x00000004080a7825 */ /* 0x001fe200078e020a */
[----:B------:R-:W-:-:S04]  /*09e0*/  IADD3 R8, PT, PT, R7, R8, RZ ;  /* 0x0000000807087210 */ /* 0x000fc80007ffe0ff */
[----:B------:R0:W-:Y:S01]  /*09f0*/  STG.E desc[UR6][R10.64], R14 ;  /* 0x0000000e0a007986 */ /* 0x0001e2000c101906 */
[----:B-1----:R-:W-:-:S13]  /*0a00*/  ISETP.GE.AND P0, PT, R8, UR4, PT ;  /* 0x0000000408007c0c */ /* 0x002fda000bf06270 */
[----:B0-----:R-:W-:Y:S05]  /*0a10*/  @!P0 BRA `(.L_x_6) ;  /* 0xfffffff400dc8947 */ /* 0x001fea000383ffff */
[----:B------:R-:W-:Y:S05]  /*0a20*/  EXIT ;  /* 0x000000000000794d */ /* 0x000fea0003800000 */
.L_x_7:
[----:B------:R-:W-:-:S00]  /*0a30*/  BRA `(.L_x_7) ;  /* 0xfffffffc00fc7947 */ /* 0x000fc0000383ffff */
[----:B------:R-:W-:-:S00]  /*0a40*/  NOP ;  /* 0x0000000000007918 */ /* 0x000fc00000000000 */
        /* <DEDUP_REMOVED lines=11> */
.L_x_8:


//--------------------- .nv.shared.reserved.0     --------------------------
	.section	.nv.shared.reserved.0,"aw",@nobits
	.weak		__nv_reservedSMEM_offset_0_alias
	.size		__nv_reservedSMEM_offset_0_alias, 0, 64
	.other		__nv_reservedSMEM_offset_0_alias,@"STO_CUDA_RESERVED_SHARED STV_DEFAULT"
__nv_reservedSMEM_offset_0_alias:
	.zero		0
	.zero		64


//--------------------- .nv.constant0._Z4kDotiPKfS0_Pfiii --------------------------
	.section	.nv.constant0._Z4kDotiPKfS0_Pfiii,"a",@progbits
	.sectionflags	@""
	.align	4
.nv.constant0._Z4kDotiPKfS0_Pfiii:
	.zero		940


//--------------------- SYMBOLS --------------------------

	.type		.nv.reservedSmem.offset0,@object
	.size		.nv.reservedSmem.offset0,0x4
